	.headerflags	@"EF_CUDA_TEXMODE_UNIFIED EF_CUDA_64BIT_ADDRESS EF_CUDA_ACCELERATORS EF_CUDA_SM90 EF_CUDA_VIRTUAL_SM(EF_CUDA_SM90)"
	.elftype	@"ET_EXEC"


//--------------------- .nv.info                  --------------------------
	.section	.nv.info,"",@"SHT_CUDA_INFO"
	.align	4


	//----- nvinfo : EIATTR_REGCOUNT
	.align		4
        /*0000*/ 	.byte	0x04, 0x2f
        /*0002*/ 	.short	(.L_1 - .L_0)
	.align		4
.L_0:
        /*0004*/ 	.word	index@(triton_poi_fused_convolution_relu_52)
        /*0008*/ 	.word	0x0000000c


	//----- nvinfo : EIATTR_MIN_STACK_SIZE
	.align		4
.L_1:
        /*000c*/ 	.byte	0x04, 0x12
        /*000e*/ 	.short	(.L_3 - .L_2)
	.align		4
.L_2:
        /*0010*/ 	.word	index@(triton_poi_fused_convolution_relu_52)
        /*0014*/ 	.word	0x00000000


	//----- nvinfo : EIATTR_FRAME_SIZE
	.align		4
.L_3:
        /*0018*/ 	.byte	0x04, 0x11
        /*001a*/ 	.short	(.L_5 - .L_4)
	.align		4
.L_4:
        /*001c*/ 	.word	index@(triton_poi_fused_convolution_relu_52)
        /*0020*/ 	.word	0x00000000


	//----- nvinfo : EIATTR_MIN_STACK_SIZE
	.align		4
.L_5:
        /*0024*/ 	.byte	0x04, 0x12
        /*0026*/ 	.short	(.L_7 - .L_6)
	.align		4
.L_6:
        /*0028*/ 	.word	index@(triton_poi_fused_convolution_relu_52)
        /*002c*/ 	.word	0x00000000
.L_7:


//--------------------- .nv.info.triton_poi_fused_convolution_relu_52 --------------------------
	.section	.nv.info.triton_poi_fused_convolution_relu_52,"",@"SHT_CUDA_INFO"
	.sectionflags	@""
	.align	4


	//----- nvinfo : EIATTR_CUDA_API_VERSION
	.align		4
        /*0000*/ 	.byte	0x04, 0x37
        /*0002*/ 	.short	(.L_9 - .L_8)
.L_8:
        /*0004*/ 	.word	0x0000007c


	//----- nvinfo : EIATTR_KPARAM_INFO
	.align		4
.L_9:
        /*0008*/ 	.byte	0x04, 0x17
        /*000a*/ 	.short	(.L_11 - .L_10)
.L_10:
        /*000c*/ 	.word	0x00000000
        /*0010*/ 	.short	0x0002
        /*0012*/ 	.short	0x0010
        /*0014*/ 	.byte	0x00, 0xf0, 0x11, 0x00


	//----- nvinfo : EIATTR_KPARAM_INFO
	.align		4
.L_11:
        /*0018*/ 	.byte	0x04, 0x17
        /*001a*/ 	.short	(.L_13 - .L_12)
.L_12:
        /*001c*/ 	.word	0x00000000
        /*0020*/ 	.short	0x0001
        /*0022*/ 	.short	0x0008
        /*0024*/ 	.byte	0x00, 0xf4, 0x21, 0x00


	//----- nvinfo : EIATTR_KPARAM_INFO
	.align		4
.L_13:
        /*0028*/ 	.byte	0x04, 0x17
        /*002a*/ 	.short	(.L_15 - .L_14)
.L_14:
        /*002c*/ 	.word	0x00000000
        /*0030*/ 	.short	0x0000
        /*0032*/ 	.short	0x0000
        /*0034*/ 	.byte	0x00, 0xf4, 0x21, 0x00


	//----- nvinfo : EIATTR_SPARSE_MMA_MASK
	.align		4
.L_15:
        /*0038*/ 	.byte	0x03, 0x50
        /*003a*/ 	.short	0x0000


	//----- nvinfo : EIATTR_MAXREG_COUNT
	.align		4
        /*003c*/ 	.byte	0x03, 0x1b
        /*003e*/ 	.short	0x00ff


	//----- nvinfo : EIATTR_EXIT_INSTR_OFFSETS
	.align		4
        /*0040*/ 	.byte	0x04, 0x1c
        /*0042*/ 	.short	(.L_17 - .L_16)


	//   ....[0]....
.L_16:
        /*0044*/ 	.word	0x00000150


	//----- nvinfo : EIATTR_REQNTID
	.align		4
.L_17:
        /*0048*/ 	.byte	0x04, 0x10
        /*004a*/ 	.short	(.L_19 - .L_18)
.L_18:
        /*004c*/ 	.word	0x00000080
        /*0050*/ 	.word	0x00000001
        /*0054*/ 	.word	0x00000001


	//----- nvinfo : EIATTR_CBANK_PARAM_SIZE
	.align		4
.L_19:
        /*0058*/ 	.byte	0x03, 0x19
        /*005a*/ 	.short	0x0014


	//----- nvinfo : EIATTR_PARAM_CBANK
	.align		4
        /*005c*/ 	.byte	0x04, 0x0a
        /*005e*/ 	.short	(.L_21 - .L_20)
	.align		4
.L_20:
        /*0060*/ 	.word	index@(.nv.constant0.triton_poi_fused_convolution_relu_52)
        /*0064*/ 	.short	0x0210
        /*0066*/ 	.short	0x0014


	//----- nvinfo : EIATTR_SW_WAR
	.align		4
.L_21:
        /*0068*/ 	.byte	0x04, 0x36
        /*006a*/ 	.short	(.L_23 - .L_22)
.L_22:
        /*006c*/ 	.word	0x00000008
.L_23:


//--------------------- .nv.callgraph             --------------------------
	.section	.nv.callgraph,"",@"SHT_CUDA_CALLGRAPH"
	.align	4
	.sectionentsize	8
	.align		4
        /*0000*/ 	.word	0x00000000
	.align		4
        /*0004*/ 	.word	0xffffffff
	.align		4
        /*0008*/ 	.word	0x00000000
	.align		4
        /*000c*/ 	.word	0xfffffffe
	.align		4
        /*0010*/ 	.word	0x00000000
	.align		4
        /*0014*/ 	.word	0xfffffffd
	.align		4
        /*0018*/ 	.word	0x00000000
	.align		4
        /*001c*/ 	.word	0xfffffffc


//--------------------- .text.triton_poi_fused_convolution_relu_52 --------------------------
	.section	.text.triton_poi_fused_convolution_relu_52,"ax",@progbits
	.align	128
        .global         triton_poi_fused_convolution_relu_52
        .type           triton_poi_fused_convolution_relu_52,@function
        .size           triton_poi_fused_convolution_relu_52,(.L_x_1 - triton_poi_fused_convolution_relu_52)
        .other          triton_poi_fused_convolution_relu_52,@"STO_CUDA_ENTRY STV_DEFAULT"
triton_poi_fused_convolution_relu_52:
.text.triton_poi_fused_convolution_relu_52:
[----:B------:R-:W-:Y:S01]  /*0000*/  LDC R1, c[0x0][0x28] ;  /* 0x00000a00ff017b82 */ /* 0x000fe20000000800 */
[----:B------:R-:W1:Y:S07]  /*0010*/  S2R R0, SR_TID.X ;  /* 0x0000000000007919 */ /* 0x000e6e0000002100 */
[----:B------:R-:W2:Y:S01]  /*0020*/  LDC.64 R4, c[0x0][0x218] ;  /* 0x00008600ff047b82 */ /* 0x000ea20000000a00 */
[----:B------:R-:W-:Y:S01]  /*0030*/  ULDC.64 UR4, c[0x0][0x208] ;  /* 0x0000820000047ab9 */ /* 0x000fe20000000a00 */
[----:B------:R-:W3:Y:S06]  /*0040*/  S2R R7, SR_CTAID.X ;  /* 0x0000000000077919 */ /* 0x000eec0000002500 */
[----:B------:R-:W4:Y:S01]  /*0050*/  LDC.64 R2, c[0x0][0x210] ;  /* 0x00008400ff027b82 */ /* 0x000f220000000a00 */
[----:B-1----:R-:W-:-:S02]  /*0060*/  LOP3.LUT R0, R0, 0x7f, RZ, 0xc0, !PT ;  /* 0x0000007f00007812 */ /* 0x002fc400078ec0ff */
[----:B---3--:R-:W-:-:S03]  /*0070*/  SHF.R.S32.HI R6, RZ, 0x18, R7 ;  /* 0x00000018ff067819 */ /* 0x008fc60000011407 */
[----:B------:R-:W-:Y:S01]  /*0080*/  IMAD R7, R7, 0x80, R0 ;  /* 0x0000008007077824 */ /* 0x000fe200078e0200 */
[----:B------:R-:W-:-:S03]  /*0090*/  SGXT R0, R6, 0x1 ;  /* 0x000000010600781a */ /* 0x000fc60000000200 */
[----:B----4-:R-:W-:Y:S01]  /*00a0*/  IMAD.WIDE R2, R7, 0x4, R2 ;  /* 0x0000000407027825 */ /* 0x010fe200078e0202 */
[----:B------:R-:W-:-:S04]  /*00b0*/  LEA.HI R0, R0, R7, RZ, 0x7 ;  /* 0x0000000700007211 */ /* 0x000fc800078f38ff */
[----:B------:R-:W-:-:S05]  /*00c0*/  LOP3.LUT R0, R0, 0xffffff80, RZ, 0xc0, !PT ;  /* 0xffffff8000007812 */ /* 0x000fca00078ec0ff */
[----:B------:R-:W-:Y:S02]  /*00d0*/  IMAD.IADD R9, R7, 0x1, -R0 ;  /* 0x0000000107097824 */ /* 0x000fe400078e0a00 */
[----:B------:R-:W3:Y:S02]  /*00e0*/  LDG.E R0, desc[UR4][R2.64] ;  /* 0x0000000402007981 */ /* 0x000ee4000c1e1900 */
[----:B--2---:R-:W-:-:S06]  /*00f0*/  IMAD.WIDE R4, R9, 0x4, R4 ;  /* 0x0000000409047825 */ /* 0x004fcc00078e0204 */
[----:B------:R-:W3:Y:S02]  /*0100*/  LDG.E.EL R5, desc[UR4][R4.64] ;  /* 0x0000000404057981 */ /* 0x000ee4000c2e1900 */
[C---:B---3--:R-:W-:Y:S01]  /*0110*/  FADD R6, R0.reuse, R5 ;  /* 0x0000000500067221 */ /* 0x048fe20000000000 */
[----:B------:R-:W-:-:S04]  /*0120*/  FSETP.GEU.AND P0, PT, R0, -R5, PT ;  /* 0x800000050000720b */ /* 0x000fc80003f0e000 */
[----:B------:R-:W-:-:S05]  /*0130*/  FSEL R7, R6, RZ, P0 ;  /* 0x000000ff06077208 */ /* 0x000fca0000000000 */
[----:B------:R-:W-:Y:S01]  /*0140*/  STG.E desc[UR4][R2.64], R7 ;  /* 0x0000000702007986 */ /* 0x000fe2000c101904 */
[----:B------:R-:W-:Y:S05]  /*0150*/  EXIT ;  /* 0x000000000000794d */ /* 0x000fea0003800000 */
.L_x_0:
[----:B------:R-:W-:-:S00]  /*0160*/  BRA `(.L_x_0) ;  /* 0xfffffffc00fc7947 */ /* 0x000fc0000383ffff */
[----:B------:R-:W-:-:S00]  /*0170*/  NOP ;  /* 0x0000000000007918 */ /* 0x000fc00000000000 */
        /* <DEDUP_REMOVED lines=8> */
.L_x_1:


//--------------------- .nv.constant0.triton_poi_fused_convolution_relu_52 --------------------------
	.section	.nv.constant0.triton_poi_fused_convolution_relu_52,"a",@progbits
	.sectionflags	@""
	.align	4
.nv.constant0.triton_poi_fused_convolution_relu_52:
	.zero		548
